//
// Generated by NVIDIA NVVM Compiler
//
// Compiler Build ID: CL-36424714
// Cuda compilation tools, release 13.0, V13.0.88
// Based on NVVM 20.0.0
//

.version 9.0
.target sm_100
.address_size 64

	// .globl	_Z3fooPj

.visible .entry _Z3fooPj(
	.param .u64 .ptr .align 1 _Z3fooPj_param_0
)
{


	ret;

}


// ===== COMPILED SASS (sm_100) =====

	.target	sm_100

	.elftype	@"ET_EXEC"


//--------------------- .note.nv.tkinfo           --------------------------
	.section	.note.nv.tkinfo,"",@"SHT_NOTE"
	.sectionflags	@"SHF_NOTE_NV_TKINFO"
	.tkinfo
        /*0018*/ 	.word	0x00000002
        /*0030*/ 	.string	""
        /*0030*/ 	.string	"ptxas"
        /*0030*/ 	.string	"Cuda compilation tools, release 13.0, V13.0.88"
        /*0030*/ 	.string	"Build cuda_13.0.r13.0/compiler.36424714_0"
        /*0030*/ 	.string	"-arch sm_100 -m 64 "



//--------------------- .note.nv.cuinfo           --------------------------
	.section	.note.nv.cuinfo,"",@"SHT_NOTE"
	.sectionflags	@"SHF_NOTE_NV_CUINFO"
        /*0018*/ 	.short	0x0002
        /*001a*/ 	.short	0x0064
        /*001c*/ 	.short	0x0082
	.zero		2


//--------------------- .nv.info                  --------------------------
	.section	.nv.info,"",@"SHT_CUDA_INFO"
	.align	4


	//----- nvinfo : EIATTR_REGCOUNT
	.align		4
        /*0000*/ 	.byte	0x04, 0x2f
        /*0002*/ 	.short	(.L_1 - .L_0)
	.align		4
.L_0:
        /*0004*/ 	.word	index@(_Z3fooPj)
        /*0008*/ 	.word	0x00000004


	//----- nvinfo : EIATTR_FRAME_SIZE
	.align		4
.L_1:
        /*000c*/ 	.byte	0x04, 0x11
        /*000e*/ 	.short	(.L_3 - .L_2)
	.align		4
.L_2:
        /*0010*/ 	.word	index@(_Z3fooPj)
        /*0014*/ 	.word	0x00000000


	//----- nvinfo : EIATTR_MIN_STACK_SIZE
	.align		4
.L_3:
        /*0018*/ 	.byte	0x04, 0x12
        /*001a*/ 	.short	(.L_5 - .L_4)
	.align		4
.L_4:
        /*001c*/ 	.word	index@(_Z3fooPj)
        /*0020*/ 	.word	0x00000000
.L_5:


//--------------------- .nv.compat                --------------------------
	.section	.nv.compat,"",@"SHT_CUDA_COMPAT_INFO"
	.align	4
        /*0000*/ 	.byte	0x02, 0x09, 0x00, 0x00, 0x02, 0x02, 0x01, 0x00, 0x02, 0x05, 0x05, 0x00, 0x03, 0x07, 0x01, 0x01
        /*0010*/ 	.byte	0x02, 0x03, 0x00, 0x00, 0x02, 0x06, 0x01, 0x00, 0x04, 0x0b, 0x08, 0x00, 0x09, 0x00, 0x00, 0x00
        /*0020*/ 	.byte	0x00, 0x00, 0x00, 0x00


//--------------------- .nv.info._Z3fooPj         --------------------------
	.section	.nv.info._Z3fooPj,"",@"SHT_CUDA_INFO"
	.sectionflags	@""
	.align	4


	//----- nvinfo : EIATTR_CUDA_API_VERSION
	.align		4
        /*0000*/ 	.byte	0x04, 0x37
        /*0002*/ 	.short	(.L_7 - .L_6)
.L_6:
        /*0004*/ 	.word	0x00000082


	//----- nvinfo : EIATTR_KPARAM_INFO
	.align		4
.L_7:
        /*0008*/ 	.byte	0x04, 0x17
        /*000a*/ 	.short	(.L_9 - .L_8)
.L_8:
        /*000c*/ 	.word	0x00000000
        /*0010*/ 	.short	0x0000
        /*0012*/ 	.short	0x0000
        /*0014*/ 	.byte	0x00, 0xf5, 0x21, 0x00


	//----- nvinfo : EIATTR_SPARSE_MMA_MASK
	.align		4
.L_9:
        /*0018*/ 	.byte	0x03, 0x50
        /*001a*/ 	.short	0x0000


	//----- nvinfo : EIATTR_MAXREG_COUNT
	.align		4
        /*001c*/ 	.byte	0x03, 0x1b
        /*001e*/ 	.short	0x00ff


	//----- nvinfo : EIATTR_MERCURY_ISA_VERSION
	.align		4
        /*0020*/ 	.byte	0x03, 0x5f
        /*0022*/ 	.short	0x0101


	//----- nvinfo : EIATTR_VRC_CTA_INIT_COUNT
	.align		4
        /*0024*/ 	.byte	0x02, 0x4a
	.zero		1
	.zero		1


	//----- nvinfo : EIATTR_EXIT_INSTR_OFFSETS
	.align		4
        /*0028*/ 	.byte	0x04, 0x1c
        /*002a*/ 	.short	(.L_11 - .L_10)


	//   ....[0]....
.L_10:
        /*002c*/ 	.word	0x00000010


	//----- nvinfo : EIATTR_CBANK_PARAM_SIZE
	.align		4
.L_11:
        /*0030*/ 	.byte	0x03, 0x19
        /*0032*/ 	.short	0x0008


	//----- nvinfo : EIATTR_PARAM_CBANK
	.align		4
        /*0034*/ 	.byte	0x04, 0x0a
        /*0036*/ 	.short	(.L_13 - .L_12)
	.align		4
.L_12:
        /*0038*/ 	.word	index@(.nv.constant0._Z3fooPj)
        /*003c*/ 	.short	0x0380
        /*003e*/ 	.short	0x0008


	//----- nvinfo : EIATTR_SW_WAR
	.align		4
.L_13:
        /*0040*/ 	.byte	0x04, 0x36
        /*0042*/ 	.short	(.L_15 - .L_14)
.L_14:
        /*0044*/ 	.word	0x00000008
.L_15:


//--------------------- .nv.callgraph             --------------------------
	.section	.nv.callgraph,"",@"SHT_CUDA_CALLGRAPH"
	.align	4
	.sectionentsize	8
	.align		4
        /*0000*/ 	.word	0x00000000
	.align		4
        /*0004*/ 	.word	0xffffffff
	.align		4
        /*0008*/ 	.word	0x00000000
	.align		4
        /*000c*/ 	.word	0xfffffffe
	.align		4
        /*0010*/ 	.word	0x00000000
	.align		4
        /*0014*/ 	.word	0xfffffffd
	.align		4
        /*0018*/ 	.word	0x00000000
	.align		4
        /*001c*/ 	.word	0xfffffffc


//--------------------- .text._Z3fooPj            --------------------------
	.section	.text._Z3fooPj,"ax",@progbits
	.align	128
        .global         _Z3fooPj
        .type           _Z3fooPj,@function
        .size           _Z3fooPj,(.L_x_1 - _Z3fooPj)
        .other          _Z3fooPj,@"STO_CUDA_ENTRY STV_DEFAULT"
_Z3fooPj:
.text._Z3fooPj:
[----:B------:R-:W-:Y:S01]  /*0000*/  LDC R1, c[0x0][0x37c] ;  /* 0x0000df00ff017b82 */ /* 0x000fe20000000800 */
[----:B------:R-:W-:Y:S05]  /*0010*/  EXIT ;  /* 0x000000000000794d */ /* 0x000fea0003800000 */
.L_x_0:
[----:B------:R-:W-:-:S00]  /*0020*/  BRA `(.L_x_0) ;  /* 0xfffffffc00fc7947 */ /* 0x000fc0000383ffff */
[----:B------:R-:W-:-:S00]  /*0030*/  NOP ;  /* 0x0000000000007918 */ /* 0x000fc00000000000 */
        /* <DEDUP_REMOVED lines=12> */
.L_x_1:


//--------------------- .nv.shared.reserved.0     --------------------------
	.section	.nv.shared.reserved.0,"aw",@nobits
	.weak		__nv_reservedSMEM_offset_0_alias
	.size		__nv_reservedSMEM_offset_0_alias, 0, 64
	.other		__nv_reservedSMEM_offset_0_alias,@"STO_CUDA_RESERVED_SHARED STV_DEFAULT"
__nv_reservedSMEM_offset_0_alias:
	.zero		0
	.zero		64


//--------------------- .nv.constant0._Z3fooPj    --------------------------
	.section	.nv.constant0._Z3fooPj,"a",@progbits
	.sectionflags	@""
	.align	4
.nv.constant0._Z3fooPj:
	.zero		904


//--------------------- SYMBOLS --------------------------

	.type		.nv.reservedSmem.offset0,@object
	.size		.nv.reservedSmem.offset0,0x4
